//
// Generated by NVIDIA NVVM Compiler
//
// Compiler Build ID: CL-36424714
// Cuda compilation tools, release 13.0, V13.0.88
// Based on NVVM 20.0.0
//

.version 9.0
.target sm_100
.address_size 64

	// .globl	_Z14MatMulNoSharedPfS_S_iiiiii

.visible .entry _Z14MatMulNoSharedPfS_S_iiiiii(
	.param .u64 .ptr .align 1 _Z14MatMulNoSharedPfS_S_iiiiii_param_0,
	.param .u64 .ptr .align 1 _Z14MatMulNoSharedPfS_S_iiiiii_param_1,
	.param .u64 .ptr .align 1 _Z14MatMulNoSharedPfS_S_iiiiii_param_2,
	.param .u32 _Z14MatMulNoSharedPfS_S_iiiiii_param_3,
	.param .u32 _Z14MatMulNoSharedPfS_S_iiiiii_param_4,
	.param .u32 _Z14MatMulNoSharedPfS_S_iiiiii_param_5,
	.param .u32 _Z14MatMulNoSharedPfS_S_iiiiii_param_6,
	.param .u32 _Z14MatMulNoSharedPfS_S_iiiiii_param_7,
	.param .u32 _Z14MatMulNoSharedPfS_S_iiiiii_param_8
)
{
	.reg .pred 	%p<92>;
	.reg .b32 	%r<110>;
	.reg .b32 	%f<71>;
	.reg .b64 	%rd<60>;

	ld.param.u64 	%rd6, [_Z14MatMulNoSharedPfS_S_iiiiii_param_1];
	ld.param.u32 	%r46, [_Z14MatMulNoSharedPfS_S_iiiiii_param_3];
	ld.param.u32 	%r47, [_Z14MatMulNoSharedPfS_S_iiiiii_param_4];
	ld.param.u32 	%r48, [_Z14MatMulNoSharedPfS_S_iiiiii_param_5];
	ld.param.u32 	%r49, [_Z14MatMulNoSharedPfS_S_iiiiii_param_6];
	cvta.to.global.u64 	%rd1, %rd6;
	mov.u32 	%r1, %ctaid.y;
	shl.b32 	%r52, %r1, 2;
	mov.u32 	%r2, %tid.y;
	add.s32 	%r3, %r52, %r2;
	mov.u32 	%r4, %ctaid.x;
	shl.b32 	%r5, %r4, 2;
	mov.u32 	%r6, %tid.x;
	add.s32 	%r7, %r5, %r6;
	setp.lt.s32 	%p1, %r47, 1;
	mov.f32 	%f57, 0f00000000;
	@%p1 bra 	$L__BB0_30;
	add.s32 	%r8, %r47, 3;
	mul.lo.s32 	%r9, %r47, %r3;
	setp.lt.u32 	%p2, %r47, 5;
	mov.f32 	%f57, 0f00000000;
	mov.b32 	%r109, 0;
	@%p2 bra 	$L__BB0_21;
	shr.u32 	%r55, %r8, 2;
	and.b32  	%r56, %r55, 536870910;
	neg.s32 	%r108, %r56;
	mad.lo.s32 	%r57, %r49, 7, %r6;
	add.s32 	%r106, %r57, %r5;
	mad.lo.s32 	%r58, %r49, 6, %r6;
	add.s32 	%r105, %r58, %r5;
	mad.lo.s32 	%r59, %r49, 5, %r6;
	add.s32 	%r104, %r59, %r5;
	shl.b32 	%r60, %r49, 2;
	add.s32 	%r103, %r7, %r60;
	mad.lo.s32 	%r102, %r49, 3, %r7;
	shl.b32 	%r61, %r49, 1;
	add.s32 	%r101, %r7, %r61;
	add.s32 	%r62, %r6, %r49;
	add.s32 	%r99, %r62, %r5;
	mov.f32 	%f57, 0f00000000;
	mov.b32 	%r107, 3;
	cvt.u64.u32 	%rd27, %r9;
	mov.u32 	%r98, %r9;
	mov.u32 	%r100, %r7;
$L__BB0_3:
	setp.ge.s32 	%p3, %r7, %r49;
	setp.ge.s32 	%p4, %r3, %r46;
	add.s32 	%r29, %r107, -3;
	setp.ge.s32 	%p5, %r29, %r47;
	or.pred  	%p6, %p5, %p4;
	setp.ge.s32 	%p7, %r29, %r48;
	or.pred  	%p8, %p7, %p6;
	or.pred  	%p9, %p8, %p3;
	@%p9 bra 	$L__BB0_5;
	ld.param.u64 	%rd53, [_Z14MatMulNoSharedPfS_S_iiiiii_param_0];
	cvta.to.global.u64 	%rd7, %rd53;
	mul.wide.u32 	%rd8, %r98, 4;
	add.s64 	%rd9, %rd7, %rd8;
	ld.global.f32 	%f32, [%rd9];
	mul.wide.s32 	%rd10, %r100, 4;
	add.s64 	%rd11, %rd1, %rd10;
	ld.global.f32 	%f33, [%rd11];
	fma.rn.f32 	%f57, %f32, %f33, %f57;
$L__BB0_5:
	add.s32 	%r65, %r107, -2;
	setp.ge.s32 	%p12, %r65, %r47;
	or.pred  	%p13, %p12, %p4;
	setp.ge.s32 	%p14, %r65, %r48;
	or.pred  	%p15, %p14, %p13;
	or.pred  	%p16, %p15, %p3;
	@%p16 bra 	$L__BB0_7;
	ld.param.u64 	%rd54, [_Z14MatMulNoSharedPfS_S_iiiiii_param_0];
	cvta.to.global.u64 	%rd12, %rd54;
	mul.wide.u32 	%rd13, %r98, 4;
	add.s64 	%rd14, %rd12, %rd13;
	ld.global.f32 	%f34, [%rd14+4];
	mul.wide.s32 	%rd15, %r99, 4;
	add.s64 	%rd16, %rd1, %rd15;
	ld.global.f32 	%f35, [%rd16];
	fma.rn.f32 	%f57, %f34, %f35, %f57;
$L__BB0_7:
	add.s32 	%r67, %r107, -1;
	setp.ge.s32 	%p19, %r67, %r47;
	or.pred  	%p20, %p19, %p4;
	setp.ge.s32 	%p21, %r67, %r48;
	or.pred  	%p22, %p21, %p20;
	or.pred  	%p23, %p22, %p3;
	@%p23 bra 	$L__BB0_9;
	ld.param.u64 	%rd55, [_Z14MatMulNoSharedPfS_S_iiiiii_param_0];
	cvta.to.global.u64 	%rd17, %rd55;
	mul.wide.u32 	%rd18, %r98, 4;
	add.s64 	%rd19, %rd17, %rd18;
	ld.global.f32 	%f36, [%rd19+8];
	mul.wide.s32 	%rd20, %r101, 4;
	add.s64 	%rd21, %rd1, %rd20;
	ld.global.f32 	%f37, [%rd21];
	fma.rn.f32 	%f57, %f36, %f37, %f57;
$L__BB0_9:
	setp.ge.s32 	%p26, %r107, %r47;
	or.pred  	%p27, %p26, %p4;
	setp.ge.s32 	%p28, %r107, %r48;
	or.pred  	%p29, %p28, %p27;
	or.pred  	%p30, %p29, %p3;
	@%p30 bra 	$L__BB0_11;
	ld.param.u64 	%rd56, [_Z14MatMulNoSharedPfS_S_iiiiii_param_0];
	cvta.to.global.u64 	%rd22, %rd56;
	mul.wide.u32 	%rd23, %r98, 4;
	add.s64 	%rd24, %rd22, %rd23;
	ld.global.f32 	%f38, [%rd24+12];
	mul.wide.s32 	%rd25, %r102, 4;
	add.s64 	%rd26, %rd1, %rd25;
	ld.global.f32 	%f39, [%rd26];
	fma.rn.f32 	%f57, %f38, %f39, %f57;
$L__BB0_11:
	ld.param.u64 	%rd57, [_Z14MatMulNoSharedPfS_S_iiiiii_param_0];
	add.s32 	%r70, %r107, 1;
	setp.ge.s32 	%p33, %r70, %r47;
	or.pred  	%p34, %p33, %p4;
	setp.ge.s32 	%p35, %r70, %r48;
	or.pred  	%p36, %p35, %p34;
	cvt.u64.u32 	%rd28, %r29;
	add.s64 	%rd29, %rd28, %rd27;
	cvta.to.global.u64 	%rd30, %rd57;
	shl.b64 	%rd31, %rd29, 2;
	add.s64 	%rd2, %rd30, %rd31;
	or.pred  	%p37, %p36, %p3;
	@%p37 bra 	$L__BB0_13;
	ld.global.f32 	%f40, [%rd2+16];
	mul.wide.s32 	%rd32, %r103, 4;
	add.s64 	%rd33, %rd1, %rd32;
	ld.global.f32 	%f41, [%rd33];
	fma.rn.f32 	%f57, %f40, %f41, %f57;
$L__BB0_13:
	add.s32 	%r72, %r107, 2;
	setp.ge.s32 	%p40, %r72, %r47;
	or.pred  	%p41, %p40, %p4;
	setp.ge.s32 	%p42, %r72, %r48;
	or.pred  	%p43, %p42, %p41;
	or.pred  	%p44, %p43, %p3;
	@%p44 bra 	$L__BB0_15;
	ld.global.f32 	%f42, [%rd2+20];
	mul.wide.s32 	%rd34, %r104, 4;
	add.s64 	%rd35, %rd1, %rd34;
	ld.global.f32 	%f43, [%rd35];
	fma.rn.f32 	%f57, %f42, %f43, %f57;
$L__BB0_15:
	add.s32 	%r74, %r107, 3;
	setp.ge.s32 	%p47, %r74, %r47;
	or.pred  	%p48, %p47, %p4;
	setp.ge.s32 	%p49, %r74, %r48;
	or.pred  	%p50, %p49, %p48;
	or.pred  	%p51, %p50, %p3;
	@%p51 bra 	$L__BB0_17;
	ld.global.f32 	%f44, [%rd2+24];
	mul.wide.s32 	%rd36, %r105, 4;
	add.s64 	%rd37, %rd1, %rd36;
	ld.global.f32 	%f45, [%rd37];
	fma.rn.f32 	%f57, %f44, %f45, %f57;
$L__BB0_17:
	add.s32 	%r75, %r107, 4;
	setp.ge.s32 	%p54, %r75, %r47;
	or.pred  	%p55, %p54, %p4;
	setp.ge.s32 	%p56, %r75, %r48;
	or.pred  	%p57, %p56, %p55;
	or.pred  	%p58, %p57, %p3;
	@%p58 bra 	$L__BB0_19;
	ld.global.f32 	%f46, [%rd2+28];
	mul.wide.s32 	%rd38, %r106, 4;
	add.s64 	%rd39, %rd1, %rd38;
	ld.global.f32 	%f47, [%rd39];
	fma.rn.f32 	%f57, %f46, %f47, %f57;
$L__BB0_19:
	add.s32 	%r108, %r108, 2;
	add.s32 	%r107, %r107, 8;
	shl.b32 	%r77, %r49, 3;
	add.s32 	%r106, %r106, %r77;
	add.s32 	%r105, %r105, %r77;
	add.s32 	%r104, %r104, %r77;
	add.s32 	%r103, %r103, %r77;
	add.s32 	%r102, %r102, %r77;
	add.s32 	%r101, %r101, %r77;
	add.s32 	%r100, %r100, %r77;
	add.s32 	%r99, %r99, %r77;
	add.s32 	%r98, %r98, 8;
	setp.ne.s32 	%p59, %r108, 0;
	@%p59 bra 	$L__BB0_3;
	add.s32 	%r78, %r47, 3;
	and.b32  	%r109, %r78, 2147483640;
$L__BB0_21:
	add.s32 	%r79, %r47, 3;
	and.b32  	%r80, %r79, 4;
	setp.eq.s32 	%p60, %r80, 0;
	@%p60 bra 	$L__BB0_30;
	ld.param.u64 	%rd58, [_Z14MatMulNoSharedPfS_S_iiiiii_param_0];
	setp.ge.s32 	%p61, %r7, %r49;
	setp.ge.s32 	%p62, %r3, %r46;
	add.s32 	%r82, %r109, %r9;
	setp.ge.s32 	%p63, %r109, %r47;
	or.pred  	%p64, %p63, %p62;
	setp.ge.s32 	%p65, %r109, %r48;
	or.pred  	%p66, %p65, %p64;
	cvta.to.global.u64 	%rd40, %rd58;
	mul.wide.u32 	%rd41, %r82, 4;
	add.s64 	%rd3, %rd40, %rd41;
	or.pred  	%p67, %p66, %p61;
	@%p67 bra 	$L__BB0_24;
	ld.global.f32 	%f48, [%rd3];
	mad.lo.s32 	%r83, %r109, %r49, %r7;
	mul.wide.s32 	%rd42, %r83, 4;
	add.s64 	%rd43, %rd1, %rd42;
	ld.global.f32 	%f49, [%rd43];
	fma.rn.f32 	%f57, %f48, %f49, %f57;
$L__BB0_24:
	setp.ge.s32 	%p68, %r7, %r49;
	setp.ge.s32 	%p69, %r3, %r46;
	add.s32 	%r43, %r109, 1;
	setp.ge.s32 	%p70, %r43, %r47;
	or.pred  	%p71, %p70, %p69;
	setp.ge.s32 	%p72, %r43, %r48;
	or.pred  	%p73, %p72, %p71;
	or.pred  	%p74, %p73, %p68;
	@%p74 bra 	$L__BB0_26;
	ld.global.f32 	%f50, [%rd3+4];
	mad.lo.s32 	%r85, %r43, %r49, %r7;
	mul.wide.s32 	%rd44, %r85, 4;
	add.s64 	%rd45, %rd1, %rd44;
	ld.global.f32 	%f51, [%rd45];
	fma.rn.f32 	%f57, %f50, %f51, %f57;
$L__BB0_26:
	setp.ge.s32 	%p75, %r7, %r49;
	setp.ge.s32 	%p76, %r3, %r46;
	add.s32 	%r44, %r109, 2;
	setp.ge.s32 	%p77, %r44, %r47;
	or.pred  	%p78, %p77, %p76;
	setp.ge.s32 	%p79, %r44, %r48;
	or.pred  	%p80, %p79, %p78;
	or.pred  	%p81, %p80, %p75;
	@%p81 bra 	$L__BB0_28;
	ld.global.f32 	%f52, [%rd3+8];
	mad.lo.s32 	%r87, %r44, %r49, %r7;
	mul.wide.s32 	%rd46, %r87, 4;
	add.s64 	%rd47, %rd1, %rd46;
	ld.global.f32 	%f53, [%rd47];
	fma.rn.f32 	%f57, %f52, %f53, %f57;
$L__BB0_28:
	setp.ge.s32 	%p82, %r7, %r49;
	setp.ge.s32 	%p83, %r3, %r46;
	add.s32 	%r45, %r109, 3;
	setp.ge.s32 	%p84, %r45, %r47;
	or.pred  	%p85, %p84, %p83;
	setp.ge.s32 	%p86, %r45, %r48;
	or.pred  	%p87, %p86, %p85;
	or.pred  	%p88, %p87, %p82;
	@%p88 bra 	$L__BB0_30;
	ld.global.f32 	%f54, [%rd3+12];
	mad.lo.s32 	%r89, %r45, %r49, %r7;
	mul.wide.s32 	%rd48, %r89, 4;
	add.s64 	%rd49, %rd1, %rd48;
	ld.global.f32 	%f55, [%rd49];
	fma.rn.f32 	%f57, %f54, %f55, %f57;
$L__BB0_30:
	ld.param.u32 	%r96, [_Z14MatMulNoSharedPfS_S_iiiiii_param_8];
	ld.param.u32 	%r95, [_Z14MatMulNoSharedPfS_S_iiiiii_param_7];
	setp.ge.s32 	%p89, %r3, %r95;
	setp.ge.s32 	%p90, %r7, %r96;
	or.pred  	%p91, %p89, %p90;
	@%p91 bra 	$L__BB0_32;
	ld.param.u32 	%r97, [_Z14MatMulNoSharedPfS_S_iiiiii_param_8];
	ld.param.u64 	%rd59, [_Z14MatMulNoSharedPfS_S_iiiiii_param_2];
	mov.u32 	%r90, %ntid.y;
	mad.lo.s32 	%r91, %r1, %r90, %r2;
	mov.u32 	%r92, %ntid.x;
	mad.lo.s32 	%r93, %r4, %r92, %r6;
	mad.lo.s32 	%r94, %r97, %r91, %r93;
	cvta.to.global.u64 	%rd50, %rd59;
	mul.wide.u32 	%rd51, %r94, 4;
	add.s64 	%rd52, %rd50, %rd51;
	st.global.f32 	[%rd52], %f57;
$L__BB0_32:
	ret;

}


// ===== COMPILED SASS (sm_100) =====

	.target	sm_100

	.elftype	@"ET_EXEC"


//--------------------- .note.nv.tkinfo           --------------------------
	.section	.note.nv.tkinfo,"",@"SHT_NOTE"
	.sectionflags	@"SHF_NOTE_NV_TKINFO"
	.tkinfo
        /*0018*/ 	.word	0x00000002
        /*0030*/ 	.string	""
        /*0030*/ 	.string	"ptxas"
        /*0030*/ 	.string	"Cuda compilation tools, release 13.0, V13.0.88"
        /*0030*/ 	.string	"Build cuda_13.0.r13.0/compiler.36424714_0"
        /*0030*/ 	.string	"-arch sm_100 -m 64 "



//--------------------- .note.nv.cuinfo           --------------------------
	.section	.note.nv.cuinfo,"",@"SHT_NOTE"
	.sectionflags	@"SHF_NOTE_NV_CUINFO"
        /*0018*/ 	.short	0x0002
        /*001a*/ 	.short	0x0064
        /*001c*/ 	.short	0x0082
	.zero		2


//--------------------- .nv.info                  --------------------------
	.section	.nv.info,"",@"SHT_CUDA_INFO"
	.align	4


	//----- nvinfo : EIATTR_REGCOUNT
	.align		4
        /*0000*/ 	.byte	0x04, 0x2f
        /*0002*/ 	.short	(.L_1 - .L_0)
	.align		4
.L_0:
        /*0004*/ 	.word	index@(_Z14MatMulNoSharedPfS_S_iiiiii)
        /*0008*/ 	.word	0x00000020


	//----- nvinfo : EIATTR_FRAME_SIZE
	.align		4
.L_1:
        /*000c*/ 	.byte	0x04, 0x11
        /*000e*/ 	.short	(.L_3 - .L_2)
	.align		4
.L_2:
        /*0010*/ 	.word	index@(_Z14MatMulNoSharedPfS_S_iiiiii)
        /*0014*/ 	.word	0x00000000


	//----- nvinfo : EIATTR_MIN_STACK_SIZE
	.align		4
.L_3:
        /*0018*/ 	.byte	0x04, 0x12
        /*001a*/ 	.short	(.L_5 - .L_4)
	.align		4
.L_4:
        /*001c*/ 	.word	index@(_Z14MatMulNoSharedPfS_S_iiiiii)
        /*0020*/ 	.word	0x00000000
.L_5:


//--------------------- .nv.compat                --------------------------
	.section	.nv.compat,"",@"SHT_CUDA_COMPAT_INFO"
	.align	4
        /*0000*/ 	.byte	0x02, 0x09, 0x00, 0x00, 0x02, 0x02, 0x01, 0x00, 0x02, 0x05, 0x05, 0x00, 0x03, 0x07, 0x01, 0x01
        /*0010*/ 	.byte	0x02, 0x03, 0x00, 0x00, 0x02, 0x06, 0x01, 0x00, 0x04, 0x0b, 0x08, 0x00, 0x09, 0x00, 0x00, 0x00
        /*0020*/ 	.byte	0x00, 0x00, 0x00, 0x00


//--------------------- .nv.info._Z14MatMulNoSharedPfS_S_iiiiii --------------------------
	.section	.nv.info._Z14MatMulNoSharedPfS_S_iiiiii,"",@"SHT_CUDA_INFO"
	.sectionflags	@""
	.align	4


	//----- nvinfo : EIATTR_CUDA_API_VERSION
	.align		4
        /*0000*/ 	.byte	0x04, 0x37
        /*0002*/ 	.short	(.L_7 - .L_6)
.L_6:
        /*0004*/ 	.word	0x00000082


	//----- nvinfo : EIATTR_KPARAM_INFO
	.align		4
.L_7:
        /*0008*/ 	.byte	0x04, 0x17
        /*000a*/ 	.short	(.L_9 - .L_8)
.L_8:
        /*000c*/ 	.word	0x00000000
        /*0010*/ 	.short	0x0008
        /*0012*/ 	.short	0x002c
        /*0014*/ 	.byte	0x00, 0xf0, 0x11, 0x00


	//----- nvinfo : EIATTR_KPARAM_INFO
	.align		4
.L_9:
        /*0018*/ 	.byte	0x04, 0x17
        /*001a*/ 	.short	(.L_11 - .L_10)
.L_10:
        /*001c*/ 	.word	0x00000000
        /*0020*/ 	.short	0x0007
        /*0022*/ 	.short	0x0028
        /*0024*/ 	.byte	0x00, 0xf0, 0x11, 0x00


	//----- nvinfo : EIATTR_KPARAM_INFO
	.align		4
.L_11:
        /*0028*/ 	.byte	0x04, 0x17
        /*002a*/ 	.short	(.L_13 - .L_12)
.L_12:
        /*002c*/ 	.word	0x00000000
        /*0030*/ 	.short	0x0006
        /*0032*/ 	.short	0x0024
        /*0034*/ 	.byte	0x00, 0xf0, 0x11, 0x00


	//----- nvinfo : EIATTR_KPARAM_INFO
	.align		4
.L_13:
        /*0038*/ 	.byte	0x04, 0x17
        /*003a*/ 	.short	(.L_15 - .L_14)
.L_14:
        /*003c*/ 	.word	0x00000000
        /*0040*/ 	.short	0x0005
        /*0042*/ 	.short	0x0020
        /*0044*/ 	.byte	0x00, 0xf0, 0x11, 0x00


	//----- nvinfo : EIATTR_KPARAM_INFO
	.align		4
.L_15:
        /*0048*/ 	.byte	0x04, 0x17
        /*004a*/ 	.short	(.L_17 - .L_16)
.L_16:
        /*004c*/ 	.word	0x00000000
        /*0050*/ 	.short	0x0004
        /*0052*/ 	.short	0x001c
        /*0054*/ 	.byte	0x00, 0xf0, 0x11, 0x00


	//----- nvinfo : EIATTR_KPARAM_INFO
	.align		4
.L_17:
        /*0058*/ 	.byte	0x04, 0x17
        /*005a*/ 	.short	(.L_19 - .L_18)
.L_18:
        /*005c*/ 	.word	0x00000000
        /*0060*/ 	.short	0x0003
        /*0062*/ 	.short	0x0018
        /*0064*/ 	.byte	0x00, 0xf0, 0x11, 0x00


	//----- nvinfo : EIATTR_KPARAM_INFO
	.align		4
.L_19:
        /*0068*/ 	.byte	0x04, 0x17
        /*006a*/ 	.short	(.L_21 - .L_20)
.L_20:
        /*006c*/ 	.word	0x00000000
        /*0070*/ 	.short	0x0002
        /*0072*/ 	.short	0x0010
        /*0074*/ 	.byte	0x00, 0xf5, 0x21, 0x00


	//----- nvinfo : EIATTR_KPARAM_INFO
	.align		4
.L_21:
        /*0078*/ 	.byte	0x04, 0x17
        /*007a*/ 	.short	(.L_23 - .L_22)
.L_22:
        /*007c*/ 	.word	0x00000000
        /*0080*/ 	.short	0x0001
        /*0082*/ 	.short	0x0008
        /*0084*/ 	.byte	0x00, 0xf5, 0x21, 0x00


	//----- nvinfo : EIATTR_KPARAM_INFO
	.align		4
.L_23:
        /*0088*/ 	.byte	0x04, 0x17
        /*008a*/ 	.short	(.L_25 - .L_24)
.L_24:
        /*008c*/ 	.word	0x00000000
        /*0090*/ 	.short	0x0000
        /*0092*/ 	.short	0x0000
        /*0094*/ 	.byte	0x00, 0xf5, 0x21, 0x00


	//----- nvinfo : EIATTR_SPARSE_MMA_MASK
	.align		4
.L_25:
        /*0098*/ 	.byte	0x03, 0x50
        /*009a*/ 	.short	0x0000


	//----- nvinfo : EIATTR_MAXREG_COUNT
	.align		4
        /*009c*/ 	.byte	0x03, 0x1b
        /*009e*/ 	.short	0x00ff


	//----- nvinfo : EIATTR_MERCURY_ISA_VERSION
	.align		4
        /*00a0*/ 	.byte	0x03, 0x5f
        /*00a2*/ 	.short	0x0101


	//----- nvinfo : EIATTR_VRC_CTA_INIT_COUNT
	.align		4
        /*00a4*/ 	.byte	0x02, 0x4a
	.zero		1
	.zero		1


	//----- nvinfo : EIATTR_EXIT_INSTR_OFFSETS
	.align		4
        /*00a8*/ 	.byte	0x04, 0x1c
        /*00aa*/ 	.short	(.L_27 - .L_26)


	//   ....[0]....
.L_26:
        /*00ac*/ 	.word	0x00000bf0


	//   ....[1]....
        /*00b0*/ 	.word	0x00000c80


	//----- nvinfo : EIATTR_CBANK_PARAM_SIZE
	.align		4
.L_27:
        /*00b4*/ 	.byte	0x03, 0x19
        /*00b6*/ 	.short	0x0030


	//----- nvinfo : EIATTR_PARAM_CBANK
	.align		4
        /*00b8*/ 	.byte	0x04, 0x0a
        /*00ba*/ 	.short	(.L_29 - .L_28)
	.align		4
.L_28:
        /*00bc*/ 	.word	index@(.nv.constant0._Z14MatMulNoSharedPfS_S_iiiiii)
        /*00c0*/ 	.short	0x0380
        /*00c2*/ 	.short	0x0030


	//----- nvinfo : EIATTR_SW_WAR
	.align		4
.L_29:
        /*00c4*/ 	.byte	0x04, 0x36
        /*00c6*/ 	.short	(.L_31 - .L_30)
.L_30:
        /*00c8*/ 	.word	0x00000008
.L_31:


//--------------------- .nv.callgraph             --------------------------
	.section	.nv.callgraph,"",@"SHT_CUDA_CALLGRAPH"
	.align	4
	.sectionentsize	8
	.align		4
        /*0000*/ 	.word	0x00000000
	.align		4
        /*0004*/ 	.word	0xffffffff
	.align		4
        /*0008*/ 	.word	0x00000000
	.align		4
        /*000c*/ 	.word	0xfffffffe
	.align		4
        /*0010*/ 	.word	0x00000000
	.align		4
        /*0014*/ 	.word	0xfffffffd
	.align		4
        /*0018*/ 	.word	0x00000000
	.align		4
        /*001c*/ 	.word	0xfffffffc


//--------------------- .text._Z14MatMulNoSharedPfS_S_iiiiii --------------------------
	.section	.text._Z14MatMulNoSharedPfS_S_iiiiii,"ax",@progbits
	.align	128
        .global         _Z14MatMulNoSharedPfS_S_iiiiii
        .type           _Z14MatMulNoSharedPfS_S_iiiiii,@function
        .size           _Z14MatMulNoSharedPfS_S_iiiiii,(.L_x_4 - _Z14MatMulNoSharedPfS_S_iiiiii)
        .other          _Z14MatMulNoSharedPfS_S_iiiiii,@"STO_CUDA_ENTRY STV_DEFAULT"
_Z14MatMulNoSharedPfS_S_iiiiii:
.text._Z14MatMulNoSharedPfS_S_iiiiii:
[----:B------:R-:W-:Y:S01]  /*0000*/  LDC R1, c[0x0][0x37c] ;  /* 0x0000df00ff017b82 */ /* 0x000fe20000000800 */
[----:B------:R-:W0:Y:S01]  /*0010*/  S2R R0, SR_CTAID.Y ;  /* 0x0000000000007919 */ /* 0x000e220000002600 */
[----:B------:R-:W1:Y:S01]  /*0020*/  LDCU UR5, c[0x0][0x39c] ;  /* 0x00007380ff0577ac */ /* 0x000e620008000800 */
[----:B------:R-:W-:Y:S01]  /*0030*/  IMAD.MOV.U32 R5, RZ, RZ, RZ ;  /* 0x000000ffff057224 */ /* 0x000fe200078e00ff */
[----:B------:R-:W0:Y:S01]  /*0040*/  S2R R2, SR_TID.Y ;  /* 0x0000000000027919 */ /* 0x000e220000002200 */
[----:B------:R-:W2:Y:S01]  /*0050*/  LDCU.64 UR8, c[0x0][0x358] ;  /* 0x00006b00ff0877ac */ /* 0x000ea20008000a00 */
[----:B------:R-:W3:Y:S01]  /*0060*/  S2R R3, SR_CTAID.X ;  /* 0x0000000000037919 */ /* 0x000ee20000002500 */
[----:B------:R-:W3:Y:S01]  /*0070*/  S2R R4, SR_TID.X ;  /* 0x0000000000047919 */ /* 0x000ee20000002100 */
[----:B-1----:R-:W-:Y:S01]  /*0080*/  UISETP.GE.AND UP0, UPT, UR5, 0x1, UPT ;  /* 0x000000010500788c */ /* 0x002fe2000bf06270 */
[----:B0-----:R-:W-:Y:S01]  /*0090*/  LEA R6, R0, R2, 0x2 ;  /* 0x0000000200067211 */ /* 0x001fe200078e10ff */
[----:B---3--:R-:W-:-:S07]  /*00a0*/  IMAD R7, R3, 0x4, R4 ;  /* 0x0000000403077824 */ /* 0x008fce00078e0204 */
[----:B--2---:R-:W-:Y:S05]  /*00b0*/  BRA.U !UP0, `(.L_x_0) ;  /* 0x0000000908c07547 */ /* 0x004fea000b800000 */
[----:B------:R-:W-:Y:S01]  /*00c0*/  UISETP.GE.U32.AND UP0, UPT, UR5, 0x5, UPT ;  /* 0x000000050500788c */ /* 0x000fe2000bf06070 */
[----:B------:R-:W-:Y:S02]  /*00d0*/  HFMA2 R5, -RZ, RZ, 0, 0 ;  /* 0x00000000ff057431 */ /* 0x000fe400000001ff */
[----:B------:R-:W-:Y:S01]  /*00e0*/  IMAD R8, R6, UR5, RZ ;  /* 0x0000000506087c24 */ /* 0x000fe2000f8e02ff */
[----:B------:R-:W-:Y:S01]  /*00f0*/  UIADD3 UR4, UPT, UPT, UR5, 0x3, URZ ;  /* 0x0000000305047890 */ /* 0x000fe2000fffe0ff */
[----:B------:R-:W-:-:S04]  /*0100*/  IMAD.MOV.U32 R9, RZ, RZ, RZ ;  /* 0x000000ffff097224 */ /* 0x000fc800078e00ff */
[----:B------:R-:W-:Y:S07]  /*0110*/  BRA.U !UP0, `(.L_x_1) ;  /* 0x0000000508ec7547 */ /* 0x000fee000b800000 */
[----:B------:R-:W0:Y:S01]  /*0120*/  LDC R11, c[0x0][0x3a4] ;  /* 0x0000e900ff0b7b82 */ /* 0x000e220000000800 */
[----:B------:R-:W1:Y:S01]  /*0130*/  LDCU UR6, c[0x0][0x398] ;  /* 0x00007300ff0677ac */ /* 0x000e620008000800 */
[----:B------:R-:W-:Y:S01]  /*0140*/  MOV R5, RZ ;  /* 0x000000ff00057202 */ /* 0x000fe20000000f00 */
[----:B------:R-:W-:Y:S01]  /*0150*/  IMAD.MOV.U32 R24, RZ, RZ, 0x3 ;  /* 0x00000003ff187424 */ /* 0x000fe200078e00ff */
[----:B------:R-:W-:Y:S01]  /*0160*/  MOV R9, R8 ;  /* 0x0000000800097202 */ /* 0x000fe20000000f00 */
[----:B------:R-:W-:Y:S01]  /*0170*/  USHF.R.U32.HI UR4, URZ, 0x2, UR4 ;  /* 0x00000002ff047899 */ /* 0x000fe20008011604 */
[--C-:B------:R-:W-:Y:S01]  /*0180*/  IMAD.MOV.U32 R21, RZ, RZ, R7.reuse ;  /* 0x000000ffff157224 */ /* 0x100fe200078e0007 */
[----:B------:R-:W2:Y:S02]  /*0190*/  LDCU UR5, c[0x0][0x39c] ;  /* 0x00007380ff0577ac */ /* 0x000ea40008000800 */
[----:B------:R-:W-:Y:S01]  /*01a0*/  ULOP3.LUT UR4, UR4, 0x1ffffffe, URZ, 0xc0, !UPT ;  /* 0x1ffffffe04047892 */ /* 0x000fe2000f8ec0ff */
[----:B------:R-:W3:Y:S03]  /*01b0*/  LDCU.64 UR10, c[0x0][0x380] ;  /* 0x00007000ff0a77ac */ /* 0x000ee60008000a00 */
[----:B------:R-:W-:Y:S01]  /*01c0*/  UIADD3 UR4, UPT, UPT, -UR4, URZ, URZ ;  /* 0x000000ff04047290 */ /* 0x000fe2000fffe1ff */
[----:B-1----:R-:W-:Y:S01]  /*01d0*/  ISETP.GE.AND P3, PT, R6, UR6, PT ;  /* 0x0000000606007c0c */ /* 0x002fe2000bf66270 */
[C-C-:B0-----:R-:W-:Y:S01]  /*01e0*/  IMAD R12, R11.reuse, 0x6, R4.reuse ;  /* 0x000000060b0c7824 */ /* 0x141fe200078e0204 */
[----:B------:R-:W-:Y:S01]  /*01f0*/  IADD3 R14, PT, PT, R4, R11, RZ ;  /* 0x0000000b040e7210 */ /* 0x000fe20007ffe0ff */
[C-C-:B------:R-:W-:Y:S01]  /*0200*/  IMAD R22, R11.reuse, 0x7, R4.reuse ;  /* 0x000000070b167824 */ /* 0x140fe200078e0204 */
[C---:B------:R-:W-:Y:S01]  /*0210*/  LEA R19, R11.reuse, R7, 0x2 ;  /* 0x000000070b137211 */ /* 0x040fe200078e10ff */
[----:B------:R-:W-:Y:S01]  /*0220*/  IMAD R18, R11, 0x5, R4 ;  /* 0x000000050b127824 */ /* 0x000fe200078e0204 */
[----:B------:R-:W-:Y:S01]  /*0230*/  LEA R23, R3, R12, 0x2 ;  /* 0x0000000c03177211 */ /* 0x000fe200078e10ff */
[----:B------:R-:W-:-:S02]  /*0240*/  IMAD R20, R11, 0x3, R7 ;  /* 0x000000030b147824 */ /* 0x000fc400078e0207 */
[----:B------:R-:W-:Y:S01]  /*0250*/  IMAD R10, R11, 0x2, R7 ;  /* 0x000000020b0a7824 */ /* 0x000fe200078e0207 */
[C---:B------:R-:W-:Y:S01]  /*0260*/  LEA R11, R3.reuse, R14, 0x2 ;  /* 0x0000000e030b7211 */ /* 0x040fe200078e10ff */
[C---:B------:R-:W-:Y:S02]  /*0270*/  IMAD R22, R3.reuse, 0x4, R22 ;  /* 0x0000000403167824 */ /* 0x040fe400078e0216 */
[----:B--23--:R-:W-:-:S07]  /*0280*/  IMAD R18, R3, 0x4, R18 ;  /* 0x0000000403127824 */ /* 0x00cfce00078e0212 */
.L_x_2:
[----:B------:R-:W0:Y:S01]  /*0290*/  LDC.64 R12, c[0x0][0x3a0] ;  /* 0x0000e800ff0c7b82 */ /* 0x000e220000000a00 */
[C---:B------:R-:W-:Y:S01]  /*02a0*/  VIADD R25, R24.reuse, 0xfffffffd ;  /* 0xfffffffd18197836 */ /* 0x040fe20000000000 */
[----:B------:R-:W-:-:S04]  /*02b0*/  IADD3 R17, PT, PT, R24, -0x2, RZ ;  /* 0xfffffffe18117810 */ /* 0x000fc80007ffe0ff */
[C---:B------:R-:W-:Y:S02]  /*02c0*/  ISETP.GE.OR P0, PT, R25.reuse, UR5, P3 ;  /* 0x0000000519007c0c */ /* 0x040fe40009f06670 */
[----:B------:R-:W1:Y:S08]  /*02d0*/  LDC.64 R14, c[0x0][0x380] ;  /* 0x0000e000ff0e7b82 */ /* 0x000e700000000a00 */
[----:B------:R-:W2:Y:S01]  /*02e0*/  LDC.64 R26, c[0x0][0x388] ;  /* 0x0000e200ff1a7b82 */ /* 0x000ea20000000a00 */
[----:B0-----:R-:W-:-:S04]  /*02f0*/  ISETP.GE.OR P0, PT, R25, R12, P0 ;  /* 0x0000000c1900720c */ /* 0x001fc80000706670 */
[----:B------:R-:W-:Y:S02]  /*0300*/  ISETP.GE.OR P1, PT, R7, R13, P0 ;  /* 0x0000000d0700720c */ /* 0x000fe40000726670 */
[----:B------:R-:W-:-:S04]  /*0310*/  ISETP.GE.OR P0, PT, R17, UR5, P3 ;  /* 0x0000000511007c0c */ /* 0x000fc80009f06670 */
[----:B------:R-:W-:-:S07]  /*0320*/  ISETP.GE.OR P0, PT, R17, R12, P0 ;  /* 0x0000000c1100720c */ /* 0x000fce0000706670 */
[----:B-1----:R-:W-:Y:S02]  /*0330*/  @!P1 IMAD.WIDE.U32 R28, R9, 0x4, R14 ;  /* 0x00000004091c9825 */ /* 0x002fe400078e000e */
[----:B------:R-:W0:Y:S01]  /*0340*/  LDC.64 R14, c[0x0][0x380] ;  /* 0x0000e000ff0e7b82 */ /* 0x000e220000000a00 */
[----:B------:R-:W-:Y:S01]  /*0350*/  ISETP.GE.OR P0, PT, R7, R13, P0 ;  /* 0x0000000d0700720c */ /* 0x000fe20000706670 */
[----:B--2---:R-:W-:Y:S01]  /*0360*/  @!P1 IMAD.WIDE R26, R21, 0x4, R26 ;  /* 0x00000004151a9825 */ /* 0x004fe200078e021a */
[----:B------:R-:W2:Y:S05]  /*0370*/  @!P1 LDG.E R17, desc[UR8][R28.64] ;  /* 0x000000081c119981 */ /* 0x000eaa000c1e1900 */
[----:B------:R-:W2:Y:S06]  /*0380*/  @!P1 LDG.E R26, desc[UR8][R26.64] ;  /* 0x000000081a1a9981 */ /* 0x000eac000c1e1900 */
[----:B0-----:R-:W-:-:S05]  /*0390*/  @!P0 IMAD.WIDE.U32 R14, R9, 0x4, R14 ;  /* 0x00000004090e8825 */ /* 0x001fca00078e000e */
[----:B------:R0:W3:Y:S02]  /*03a0*/  @!P0 LDG.E R16, desc[UR8][R14.64+0x4] ;  /* 0x000004080e108981 */ /* 0x0000e4000c1e1900 */
[----:B0-----:R-:W0:Y:S02]  /*03b0*/  LDC.64 R14, c[0x0][0x388] ;  /* 0x0000e200ff0e7b82 */ /* 0x001e240000000a00 */
[----:B0-----:R-:W-:-:S06]  /*03c0*/  @!P0 IMAD.WIDE R14, R11, 0x4, R14 ;  /* 0x000000040b0e8825 */ /* 0x001fcc00078e020e */
[----:B------:R-:W3:Y:S01]  /*03d0*/  @!P0 LDG.E R14, desc[UR8][R14.64] ;  /* 0x000000080e0e8981 */ /* 0x000ee2000c1e1900 */
[----:B--2---:R-:W-:Y:S01]  /*03e0*/  @!P1 FFMA R5, R17, R26, R5 ;  /* 0x0000001a11059223 */ /* 0x004fe20000000005 */
[----:B------:R-:W-:Y:S01]  /*03f0*/  VIADD R17, R24, 0xffffffff ;  /* 0xffffffff18117836 */ /* 0x000fe20000000000 */
[----:B------:R-:W0:Y:S04]  /*0400*/  LDC.64 R26, c[0x0][0x380] ;  /* 0x0000e000ff1a7b82 */ /* 0x000e280000000a00 */
[----:B------:R-:W-:-:S04]  /*0410*/  ISETP.GE.OR P1, PT, R17, UR5, P3 ;  /* 0x0000000511007c0c */ /* 0x000fc80009f26670 */
[----:B------:R-:W-:-:S04]  /*0420*/  ISETP.GE.OR P1, PT, R17, R12, P1 ;  /* 0x0000000c1100720c */ /* 0x000fc80000f26670 */
[----:B------:R-:W-:-:S13]  /*0430*/  ISETP.GE.OR P1, PT, R7, R13, P1 ;  /* 0x0000000d0700720c */ /* 0x000fda0000f26670 */
[----:B0-----:R-:W-:-:S06]  /*0440*/  @!P1 IMAD.WIDE.U32 R26, R9, 0x4, R26 ;  /* 0x00000004091a9825 */ /* 0x001fcc00078e001a */
[----:B------:R-:W2:Y:S01]  /*0450*/  @!P1 LDG.E R26, desc[UR8][R26.64+0x8] ;  /* 0x000008081a1a9981 */ /* 0x000ea2000c1e1900 */
[----:B---3--:R-:W-:Y:S02]  /*0460*/  @!P0 FFMA R5, R16, R14, R5 ;  /* 0x0000000e10058223 */ /* 0x008fe40000000005 */
[----:B------:R-:W0:Y:S01]  /*0470*/  LDC.64 R14, c[0x0][0x388] ;  /* 0x0000e200ff0e7b82 */ /* 0x000e220000000a00 */
[----:B------:R-:W-:-:S07]  /*0480*/  ISETP.GE.OR P0, PT, R24, UR5, P3 ;  /* 0x0000000518007c0c */ /* 0x000fce0009f06670 */
[----:B------:R-:W1:Y:S01]  /*0490*/  LDC.64 R16, c[0x0][0x380] ;  /* 0x0000e000ff107b82 */ /* 0x000e620000000a00 */
[----:B------:R-:W-:Y:S01]  /*04a0*/  ISETP.GE.OR P0, PT, R24, R12, P0 ;  /* 0x0000000c1800720c */ /* 0x000fe20000706670 */
[----:B0-----:R-:W-:-:S05]  /*04b0*/  @!P1 IMAD.WIDE R14, R10, 0x4, R14 ;  /* 0x000000040a0e9825 */ /* 0x001fca00078e020e */
[----:B------:R0:W2:Y:S02]  /*04c0*/  @!P1 LDG.E R27, desc[UR8][R14.64] ;  /* 0x000000080e1b9981 */ /* 0x0000a4000c1e1900 */
[----:B0-----:R-:W0:Y:S01]  /*04d0*/  LDC.64 R14, c[0x0][0x388] ;  /* 0x0000e200ff0e7b82 */ /* 0x001e220000000a00 */
[----:B------:R-:W-:-:S13]  /*04e0*/  ISETP.GE.OR P0, PT, R7, R13, P0 ;  /* 0x0000000d0700720c */ /* 0x000fda0000706670 */
[----:B-1----:R-:W-:-:S06]  /*04f0*/  @!P0 IMAD.WIDE.U32 R16, R9, 0x4, R16 ;  /* 0x0000000409108825 */ /* 0x002fcc00078e0010 */
[----:B------:R-:W3:Y:S01]  /*0500*/  @!P0 LDG.E R16, desc[UR8][R16.64+0xc] ;  /* 0x00000c0810108981 */ /* 0x000ee2000c1e1900 */
[----:B0-----:R-:W-:-:S05]  /*0510*/  @!P0 IMAD.WIDE R14, R20, 0x4, R14 ;  /* 0x00000004140e8825 */ /* 0x001fca00078e020e */
[----:B------:R0:W3:Y:S01]  /*0520*/  @!P0 LDG.E R28, desc[UR8][R14.64] ;  /* 0x000000080e1c8981 */ /* 0x0000e2000c1e1900 */
[----:B------:R-:W-:-:S04]  /*0530*/  IADD3 R29, PT, PT, R24, 0x1, RZ ;  /* 0x00000001181d7810 */ /* 0x000fc80007ffe0ff */
[----:B------:R-:W-:-:S04]  /*0540*/  ISETP.GE.OR P2, PT, R29, UR5, P3 ;  /* 0x000000051d007c0c */ /* 0x000fc80009f46670 */
[----:B------:R-:W-:-:S04]  /*0550*/  ISETP.GE.OR P2, PT, R29, R12, P2 ;  /* 0x0000000c1d00720c */ /* 0x000fc80001746670 */
[----:B------:R-:W-:-:S13]  /*0560*/  ISETP.GE.OR P2, PT, R7, R13, P2 ;  /* 0x0000000d0700720c */ /* 0x000fda0001746670 */
[----:B0-----:R-:W0:Y:S01]  /*0570*/  @!P2 LDC.64 R14, c[0x0][0x388] ;  /* 0x0000e200ff0eab82 */ /* 0x001e220000000a00 */
[----:B------:R-:W-:Y:S01]  /*0580*/  IADD3 R25, P4, PT, R8, R25, RZ ;  /* 0x0000001908197210 */ /* 0x000fe20007f9e0ff */
[----:B0-----:R-:W-:-:S04]  /*0590*/  @!P2 IMAD.WIDE R14, R19, 0x4, R14 ;  /* 0x00000004130ea825 */ /* 0x001fc800078e020e */
[----:B--2---:R-:W-:Y:S01]  /*05a0*/  @!P1 FFMA R5, R26, R27, R5 ;  /* 0x0000001b1a059223 */ /* 0x004fe20000000005 */
[----:B------:R-:W-:-:S05]  /*05b0*/  VIADD R27, R24, 0x2 ;  /* 0x00000002181b7836 */ /* 0x000fca0000000000 */
[----:B------:R-:W-:-:S04]  /*05c0*/  ISETP.GE.OR P1, PT, R27, UR5, P3 ;  /* 0x000000051b007c0c */ /* 0x000fc80009f26670 */
[----:B------:R-:W-:-:S04]  /*05d0*/  ISETP.GE.OR P1, PT, R27, R12, P1 ;  /* 0x0000000c1b00720c */ /* 0x000fc80000f26670 */
[----:B------:R-:W-:Y:S01]  /*05e0*/  ISETP.GE.OR P1, PT, R7, R13, P1 ;  /* 0x0000000d0700720c */ /* 0x000fe20000f26670 */
[----:B---3--:R-:W-:Y:S01]  /*05f0*/  @!P0 FFMA R5, R16, R28, R5 ;  /* 0x0000001c10058223 */ /* 0x008fe20000000005 */
[----:B------:R-:W-:Y:S02]  /*0600*/  IADD3.X R16, PT, PT, RZ, RZ, RZ, P4, !PT ;  /* 0x000000ffff107210 */ /* 0x000fe400027fe4ff */
[----:B------:R-:W-:-:S04]  /*0610*/  LEA R26, P0, R25, UR10, 0x2 ;  /* 0x0000000a191a7c11 */ /* 0x000fc8000f8010ff */
[----:B------:R-:W-:Y:S02]  /*0620*/  LEA.HI.X R27, R25, UR11, R16, 0x2, P0 ;  /* 0x0000000b191b7c11 */ /* 0x000fe400080f1410 */
[----:B------:R0:W2:Y:S04]  /*0630*/  @!P2 LDG.E R16, desc[UR8][R14.64] ;  /* 0x000000080e10a981 */ /* 0x0000a8000c1e1900 */
[----:B------:R-:W2:Y:S04]  /*0640*/  @!P2 LDG.E R28, desc[UR8][R26.64+0x10] ;  /* 0x000010081a1ca981 */ /* 0x000ea8000c1e1900 */
[----:B------:R-:W3:Y:S01]  /*0650*/  @!P1 LDG.E R17, desc[UR8][R26.64+0x14] ;  /* 0x000014081a119981 */ /* 0x000ee2000c1e1900 */
[----:B0-----:R-:W0:Y:S02]  /*0660*/  @!P1 LDC.64 R14, c[0x0][0x388] ;  /* 0x0000e200ff0e9b82 */ /* 0x001e240000000a00 */
[----:B0-----:R-:W-:-:S05]  /*0670*/  @!P1 IMAD.WIDE R14, R18, 0x4, R14 ;  /* 0x00000004120e9825 */ /* 0x001fca00078e020e */
[----:B------:R0:W3:Y:S01]  /*0680*/  @!P1 LDG.E R25, desc[UR8][R14.64] ;  /* 0x000000080e199981 */ /* 0x0000e2000c1e1900 */
[----:B------:R-:W-:-:S05]  /*0690*/  VIADD R29, R24, 0x3 ;  /* 0x00000003181d7836 */ /* 0x000fca0000000000 */
[----:B------:R-:W-:-:S04]  /*06a0*/  ISETP.GE.OR P0, PT, R29, UR5, P3 ;  /* 0x000000051d007c0c */ /* 0x000fc80009f06670 */
[----:B------:R-:W-:Y:S02]  /*06b0*/  ISETP.GE.OR P0, PT, R29, R12, P0 ;  /* 0x0000000c1d00720c */ /* 0x000fe40000706670 */
[----:B------:R-:W-:Y:S02]  /*06c0*/  IADD3 R29, PT, PT, R24, 0x4, RZ ;  /* 0x00000004181d7810 */ /* 0x000fe40007ffe0ff */
[----:B------:R-:W-:Y:S01]  /*06d0*/  ISETP.GE.OR P0, PT, R7, R13, P0 ;  /* 0x0000000d0700720c */ /* 0x000fe20000706670 */
[----:B--2---:R-:W-:Y:S01]  /*06e0*/  @!P2 FFMA R5, R28, R16, R5 ;  /* 0x000000101c05a223 */ /* 0x004fe20000000005 */
[----:B------:R-:W-:-:S04]  /*06f0*/  ISETP.GE.OR P2, PT, R29, UR5, P3 ;  /* 0x000000051d007c0c */ /* 0x000fc80009f46670 */
[----:B------:R-:W-:-:S07]  /*0700*/  ISETP.GE.OR P2, PT, R29, R12, P2 ;  /* 0x0000000c1d00720c */ /* 0x000fce0001746670 */
[----:B------:R-:W2:Y:S01]  /*0710*/  @!P0 LDG.E R12, desc[UR8][R26.64+0x18] ;  /* 0x000018081a0c8981 */ /* 0x000ea2000c1e1900 */
[----:B------:R-:W-:-:S13]  /*0720*/  ISETP.GE.OR P2, PT, R7, R13, P2 ;  /* 0x0000000d0700720c */ /* 0x000fda0001746670 */
[----:B0-----:R-:W0:Y:S01]  /*0730*/  @!P2 LDC.64 R14, c[0x0][0x388] ;  /* 0x0000e200ff0eab82 */ /* 0x001e220000000a00 */
[----:B------:R-:W4:Y:S01]  /*0740*/  @!P2 LDG.E R28, desc[UR8][R26.64+0x1c] ;  /* 0x00001c081a1ca981 */ /* 0x000f22000c1e1900 */
[----:B---3--:R-:W-:-:S06]  /*0750*/  @!P1 FFMA R5, R17, R25, R5 ;  /* 0x0000001911059223 */ /* 0x008fcc0000000005 */
[----:B------:R-:W1:Y:S01]  /*0760*/  @!P0 LDC.64 R16, c[0x0][0x388] ;  /* 0x0000e200ff108b82 */ /* 0x000e620000000a00 */
[----:B0-----:R-:W-:-:S06]  /*0770*/  @!P2 IMAD.WIDE R14, R22, 0x4, R14 ;  /* 0x00000004160ea825 */ /* 0x001fcc00078e020e */
[----:B------:R-:W4:Y:S01]  /*0780*/  @!P2 LDG.E R14, desc[UR8][R14.64] ;  /* 0x000000080e0ea981 */ /* 0x000f22000c1e1900 */
[----:B-1----:R-:W-:-:S06]  /*0790*/  @!P0 IMAD.WIDE R16, R23, 0x4, R16 ;  /* 0x0000000417108825 */ /* 0x002fcc00078e0210 */
[----:B------:R-:W2:Y:S01]  /*07a0*/  @!P0 LDG.E R16, desc[UR8][R16.64] ;  /* 0x0000000810108981 */ /* 0x000ea2000c1e1900 */
[----:B------:R-:W-:-:S04]  /*07b0*/  UIADD3 UR4, UPT, UPT, UR4, 0x2, URZ ;  /* 0x0000000204047890 */ /* 0x000fc8000fffe0ff */
[----:B------:R-:W-:Y:S01]  /*07c0*/  UISETP.NE.AND UP0, UPT, UR4, URZ, UPT ;  /* 0x000000ff0400728c */ /* 0x000fe2000bf05270 */
[C---:B------:R-:W-:Y:S01]  /*07d0*/  IMAD R21, R13.reuse, 0x8, R21 ;  /* 0x000000080d157824 */ /* 0x040fe200078e0215 */
[C---:B------:R-:W-:Y:S01]  /*07e0*/  LEA R11, R13.reuse, R11, 0x3 ;  /* 0x0000000b0d0b7211 */ /* 0x040fe200078e18ff */
[C---:B------:R-:W-:Y:S01]  /*07f0*/  IMAD R10, R13.reuse, 0x8, R10 ;  /* 0x000000080d0a7824 */ /* 0x040fe200078e020a */
[C---:B------:R-:W-:Y:S01]  /*0800*/  LEA R20, R13.reuse, R20, 0x3 ;  /* 0x000000140d147211 */ /* 0x040fe200078e18ff */
[C---:B------:R-:W-:Y:S01]  /*0810*/  IMAD R19, R13.reuse, 0x8, R19 ;  /* 0x000000080d137824 */ /* 0x040fe200078e0213 */
[C---:B------:R-:W-:Y:S01]  /*0820*/  LEA R18, R13.reuse, R18, 0x3 ;  /* 0x000000120d127211 */ /* 0x040fe200078e18ff */
[C---:B------:R-:W-:Y:S01]  /*0830*/  IMAD R23, R13.reuse, 0x8, R23 ;  /* 0x000000080d177824 */ /* 0x040fe200078e0217 */
[----:B------:R-:W-:Y:S01]  /*0840*/  LEA R22, R13, R22, 0x3 ;  /* 0x000000160d167211 */ /* 0x000fe200078e18ff */
[----:B------:R-:W-:Y:S01]  /*0850*/  VIADD R24, R24, 0x8 ;  /* 0x0000000818187836 */ /* 0x000fe20000000000 */
[----:B------:R-:W-:Y:S01]  /*0860*/  IADD3 R9, PT, PT, R9, 0x8, RZ ;  /* 0x0000000809097810 */ /* 0x000fe20007ffe0ff */
[----:B--2---:R-:W-:-:S04]  /*0870*/  @!P0 FFMA R5, R12, R16, R5 ;  /* 0x000000100c058223 */ /* 0x004fc80000000005 */
[----:B----4-:R-:W-:Y:S01]  /*0880*/  @!P2 FFMA R5, R28, R14, R5 ;  /* 0x0000000e1c05a223 */ /* 0x010fe20000000005 */
[----:B------:R-:W-:Y:S06]  /*0890*/  BRA.U UP0, `(.L_x_2) ;  /* 0xfffffff9007c7547 */ /* 0x000fec000b83ffff */
[----:B------:R-:W-:-:S04]  /*08a0*/  UIADD3 UR4, UPT, UPT, UR5, 0x3, URZ ;  /* 0x0000000305047890 */ /* 0x000fc8000fffe0ff */
[----:B------:R-:W-:-:S06]  /*08b0*/  ULOP3.LUT UR6, UR4, 0x7ffffff8, URZ, 0xc0, !UPT ;  /* 0x7ffffff804067892 */ /* 0x000fcc000f8ec0ff */
[----:B------:R-:W-:-:S07]  /*08c0*/  IMAD.U32 R9, RZ, RZ, UR6 ;  /* 0x00000006ff097e24 */ /* 0x000fce000f8e00ff */
.L_x_1:
[----:B------:R-:W-:-:S09]  /*08d0*/  ULOP3.LUT UP0, URZ, UR4, 0x4, URZ, 0xc0, !UPT ;  /* 0x0000000404ff7892 */ /* 0x000fd2000f80c0ff */
[----:B------:R-:W-:Y:S05]  /*08e0*/  BRA.U !UP0, `(.L_x_0) ;  /* 0x0000000108b47547 */ /* 0x000fea000b800000 */
[----:B------:R-:W0:Y:S01]  /*08f0*/  LDCU UR4, c[0x0][0x398] ;  /* 0x00007300ff0477ac */ /* 0x000e220008000800 */
[C---:B------:R-:W-:Y:S01]  /*0900*/  IADD3 R24, PT, PT, R9.reuse, 0x1, RZ ;  /* 0x0000000109187810 */ /* 0x040fe20007ffe0ff */
[C---:B------:R-:W-:Y:S01]  /*0910*/  VIADD R22, R9.reuse, 0x2 ;  /* 0x0000000209167836 */ /* 0x040fe20000000000 */
[----:B------:R-:W-:Y:S01]  /*0920*/  IADD3 R20, PT, PT, R9, 0x3, RZ ;  /* 0x0000000309147810 */ /* 0x000fe20007ffe0ff */
[----:B------:R-:W1:Y:S01]  /*0930*/  LDCU.64 UR6, c[0x0][0x3a0] ;  /* 0x00007400ff0677ac */ /* 0x000e620008000a00 */
[----:B------:R-:W2:Y:S01]  /*0940*/  LDC.64 R16, c[0x0][0x380] ;  /* 0x0000e000ff107b82 */ /* 0x000ea20000000a00 */
[----:B------:R-:W-:Y:S01]  /*0950*/  IMAD.IADD R21, R8, 0x1, R9 ;  /* 0x0000000108157824 */ /* 0x000fe200078e0209 */
[----:B0-----:R-:W-:-:S04]  /*0960*/  ISETP.GE.AND P0, PT, R6, UR4, PT ;  /* 0x0000000406007c0c */ /* 0x001fc8000bf06270 */
[C---:B------:R-:W-:Y:S02]  /*0970*/  ISETP.GE.OR P1, PT, R9.reuse, UR5, P0 ;  /* 0x0000000509007c0c */ /* 0x040fe40008726670 */
[----:B------:R-:W-:Y:S02]  /*0980*/  ISETP.GE.OR P3, PT, R24, UR5, P0 ;  /* 0x0000000518007c0c */ /* 0x000fe40008766670 */
[----:B-1----:R-:W-:Y:S02]  /*0990*/  ISETP.GE.OR P2, PT, R9, UR6, P1 ;  /* 0x0000000609007c0c */ /* 0x002fe40008f46670 */
[----:B------:R-:W-:Y:S01]  /*09a0*/  ISETP.GE.OR P1, PT, R22, UR5, P0 ;  /* 0x0000000516007c0c */ /* 0x000fe20008726670 */
[----:B--2---:R-:W-:Y:S01]  /*09b0*/  IMAD.WIDE.U32 R16, R21, 0x4, R16 ;  /* 0x0000000415107825 */ /* 0x004fe200078e0010 */
[----:B------:R-:W-:Y:S02]  /*09c0*/  ISETP.GE.OR P3, PT, R24, UR6, P3 ;  /* 0x0000000618007c0c */ /* 0x000fe40009f66670 */
[----:B------:R-:W-:-:S02]  /*09d0*/  ISETP.GE.OR P2, PT, R7, UR7, P2 ;  /* 0x0000000707007c0c */ /* 0x000fc40009746670 */
[----:B------:R-:W-:Y:S02]  /*09e0*/  ISETP.GE.OR P1, PT, R22, UR6, P1 ;  /* 0x0000000616007c0c */ /* 0x000fe40008f26670 */
[C---:B------:R-:W-:Y:S02]  /*09f0*/  ISETP.GE.OR P3, PT, R7.reuse, UR7, P3 ;  /* 0x0000000707007c0c */ /* 0x040fe40009f66670 */
[C---:B------:R-:W-:Y:S02]  /*0a00*/  ISETP.GE.OR P4, PT, R20.reuse, UR5, P0 ;  /* 0x0000000514007c0c */ /* 0x040fe40008786670 */
[----:B------:R-:W-:Y:S02]  /*0a10*/  ISETP.GE.OR P0, PT, R7, UR7, P1 ;  /* 0x0000000707007c0c */ /* 0x000fe40008f06670 */
[----:B------:R-:W-:-:S03]  /*0a20*/  ISETP.GE.OR P4, PT, R20, UR6, P4 ;  /* 0x0000000614007c0c */ /* 0x000fc6000a786670 */
[----:B------:R-:W0:Y:S01]  /*0a30*/  @!P2 LDC.64 R18, c[0x0][0x388] ;  /* 0x0000e200ff12ab82 */ /* 0x000e220000000a00 */
[----:B------:R-:W-:Y:S01]  /*0a40*/  ISETP.GE.OR P4, PT, R7, UR7, P4 ;  /* 0x0000000707007c0c */ /* 0x000fe2000a786670 */
[--C-:B------:R-:W-:Y:S02]  /*0a50*/  @!P2 IMAD R9, R9, UR7, R7.reuse ;  /* 0x000000070909ac24 */ /* 0x100fe4000f8e0207 */
[----:B------:R-:W-:-:S04]  /*0a60*/  @!P3 IMAD R23, R24, UR7, R7 ;  /* 0x000000071817bc24 */ /* 0x000fc8000f8e0207 */
[----:B------:R-:W1:Y:S06]  /*0a70*/  @!P3 LDC.64 R10, c[0x0][0x388] ;  /* 0x0000e200ff0abb82 */ /* 0x000e6c0000000a00 */
[----:B------:R-:W2:Y:S02]  /*0a80*/  @!P4 LDG.E R24, desc[UR8][R16.64+0xc] ;  /* 0x00000c081018c981 */ /* 0x000ea4000c1e1900 */
[----:B------:R-:W3:Y:S08]  /*0a90*/  @!P0 LDC.64 R12, c[0x0][0x388] ;  /* 0x0000e200ff0c8b82 */ /* 0x000ef00000000a00 */
[----:B------:R-:W4:Y:S01]  /*0aa0*/  @!P4 LDC.64 R14, c[0x0][0x388] ;  /* 0x0000e200ff0ecb82 */ /* 0x000f220000000a00 */
[----:B0-----:R-:W-:-:S02]  /*0ab0*/  @!P2 IMAD.WIDE R8, R9, 0x4, R18 ;  /* 0x000000040908a825 */ /* 0x001fc400078e0212 */
[----:B------:R-:W5:Y:S02]  /*0ac0*/  @!P2 LDG.E R18, desc[UR8][R16.64] ;  /* 0x000000081012a981 */ /* 0x000f64000c1e1900 */
[----:B------:R-:W-:Y:S02]  /*0ad0*/  @!P0 IMAD R19, R22, UR7, R7 ;  /* 0x0000000716138c24 */ /* 0x000fe4000f8e0207 */
[----:B------:R-:W5:Y:S01]  /*0ae0*/  @!P2 LDG.E R8, desc[UR8][R8.64] ;  /* 0x000000080808a981 */ /* 0x000f62000c1e1900 */
[----:B-1----:R-:W-:-:S03]  /*0af0*/  @!P3 IMAD.WIDE R10, R23, 0x4, R10 ;  /* 0x00000004170ab825 */ /* 0x002fc600078e020a */
[----:B------:R-:W2:Y:S04]  /*0b00*/  @!P0 LDG.E R22, desc[UR8][R16.64+0x8] ;  /* 0x0000080810168981 */ /* 0x000ea8000c1e1900 */
[----:B------:R-:W2:Y:S01]  /*0b10*/  @!P3 LDG.E R10, desc[UR8][R10.64] ;  /* 0x000000080a0ab981 */ /* 0x000ea2000c1e1900 */
[----:B---3--:R-:W-:-:S04]  /*0b20*/  @!P0 IMAD.WIDE R12, R19, 0x4, R12 ;  /* 0x00000004130c8825 */ /* 0x008fc800078e020c */
[----:B------:R-:W-:Y:S02]  /*0b30*/  @!P4 IMAD R19, R20, UR7, R7 ;  /* 0x000000071413cc24 */ /* 0x000fe4000f8e0207 */
[----:B------:R-:W2:Y:S02]  /*0b40*/  @!P3 LDG.E R20, desc[UR8][R16.64+0x4] ;  /* 0x000004081014b981 */ /* 0x000ea4000c1e1900 */
[----:B----4-:R-:W-:Y:S02]  /*0b50*/  @!P4 IMAD.WIDE R14, R19, 0x4, R14 ;  /* 0x00000004130ec825 */ /* 0x010fe400078e020e */
[----:B------:R-:W3:Y:S04]  /*0b60*/  @!P0 LDG.E R12, desc[UR8][R12.64] ;  /* 0x000000080c0c8981 */ /* 0x000ee8000c1e1900 */
[----:B------:R-:W4:Y:S01]  /*0b70*/  @!P4 LDG.E R14, desc[UR8][R14.64] ;  /* 0x000000080e0ec981 */ /* 0x000f22000c1e1900 */
[----:B-----5:R-:W-:-:S04]  /*0b80*/  @!P2 FFMA R5, R18, R8, R5 ;  /* 0x000000081205a223 */ /* 0x020fc80000000005 */
[----:B--2---:R-:W-:-:S04]  /*0b90*/  @!P3 FFMA R5, R20, R10, R5 ;  /* 0x0000000a1405b223 */ /* 0x004fc80000000005 */
[----:B---3--:R-:W-:-:S04]  /*0ba0*/  @!P0 FFMA R5, R22, R12, R5 ;  /* 0x0000000c16058223 */ /* 0x008fc80000000005 */
[----:B----4-:R-:W-:-:S07]  /*0bb0*/  @!P4 FFMA R5, R24, R14, R5 ;  /* 0x0000000e1805c223 */ /* 0x010fce0000000005 */
.L_x_0:
[----:B------:R-:W0:Y:S02]  /*0bc0*/  LDCU.64 UR6, c[0x0][0x3a8] ;  /* 0x00007500ff0677ac */ /* 0x000e240008000a00 */
[----:B0-----:R-:W-:-:S04]  /*0bd0*/  ISETP.GE.AND P0, PT, R7, UR7, PT ;  /* 0x0000000707007c0c */ /* 0x001fc8000bf06270 */
[----:B------:R-:W-:-:S13]  /*0be0*/  ISETP.GE.OR P0, PT, R6, UR6, P0 ;  /* 0x0000000606007c0c */ /* 0x000fda0008706670 */
[----:B------:R-:W-:Y:S05]  /*0bf0*/  @P0 EXIT ;  /* 0x000000000000094d */ /* 0x000fea0003800000 */
[----:B------:R-:W0:Y:S01]  /*0c00*/  LDCU UR4, c[0x0][0x364] ;  /* 0x00006c80ff0477ac */ /* 0x000e220008000800 */
[----:B------:R-:W1:Y:S01]  /*0c10*/  LDC.64 R6, c[0x0][0x390] ;  /* 0x0000e400ff067b82 */ /* 0x000e620000000a00 */
[----:B------:R-:W2:Y:S01]  /*0c20*/  LDCU UR5, c[0x0][0x360] ;  /* 0x00006c00ff0577ac */ /* 0x000ea20008000800 */
[----:B0-----:R-:W-:Y:S02]  /*0c30*/  IMAD R0, R0, UR4, R2 ;  /* 0x0000000400007c24 */ /* 0x001fe4000f8e0202 */
[----:B--2---:R-:W-:-:S04]  /*0c40*/  IMAD R3, R3, UR5, R4 ;  /* 0x0000000503037c24 */ /* 0x004fc8000f8e0204 */
[----:B------:R-:W-:-:S04]  /*0c50*/  IMAD R3, R0, UR7, R3 ;  /* 0x0000000700037c24 */ /* 0x000fc8000f8e0203 */
[----:B-1----:R-:W-:-:S05]  /*0c60*/  IMAD.WIDE.U32 R2, R3, 0x4, R6 ;  /* 0x0000000403027825 */ /* 0x002fca00078e0006 */
[----:B------:R-:W-:Y:S01]  /*0c70*/  STG.E desc[UR8][R2.64], R5 ;  /* 0x0000000502007986 */ /* 0x000fe2000c101908 */
[----:B------:R-:W-:Y:S05]  /*0c80*/  EXIT ;  /* 0x000000000000794d */ /* 0x000fea0003800000 */
.L_x_3:
[----:B------:R-:W-:-:S00]  /*0c90*/  BRA `(.L_x_3) ;  /* 0xfffffffc00fc7947 */ /* 0x000fc0000383ffff */
[----:B------:R-:W-:-:S00]  /*0ca0*/  NOP ;  /* 0x0000000000007918 */ /* 0x000fc00000000000 */
        /* <DEDUP_REMOVED lines=13> */
.L_x_4:


//--------------------- .nv.shared.reserved.0     --------------------------
	.section	.nv.shared.reserved.0,"aw",@nobits
	.weak		__nv_reservedSMEM_offset_0_alias
	.size		__nv_reservedSMEM_offset_0_alias, 0, 64
	.other		__nv_reservedSMEM_offset_0_alias,@"STO_CUDA_RESERVED_SHARED STV_DEFAULT"
__nv_reservedSMEM_offset_0_alias:
	.zero		0
	.zero		64


//--------------------- .nv.constant0._Z14MatMulNoSharedPfS_S_iiiiii --------------------------
	.section	.nv.constant0._Z14MatMulNoSharedPfS_S_iiiiii,"a",@progbits
	.sectionflags	@""
	.align	4
.nv.constant0._Z14MatMulNoSharedPfS_S_iiiiii:
	.zero		944


//--------------------- SYMBOLS --------------------------

	.type		.nv.reservedSmem.offset0,@object
	.size		.nv.reservedSmem.offset0,0x4
